//
// Generated by NVIDIA NVVM Compiler
//
// Compiler Build ID: CL-36424714
// Cuda compilation tools, release 13.0, V13.0.88
// Based on NVVM 20.0.0
//

.version 9.0
.target sm_100
.address_size 64

	// .globl	_Z8Dev_trapfffiPf
// _ZZ8Dev_trapfffiPfE12thread_calcs has been demoted
// _ZZ8Dev_trapfffiPfE12warp_sum_arr has been demoted

.visible .entry _Z8Dev_trapfffiPf(
	.param .f32 _Z8Dev_trapfffiPf_param_0,
	.param .f32 _Z8Dev_trapfffiPf_param_1,
	.param .f32 _Z8Dev_trapfffiPf_param_2,
	.param .u32 _Z8Dev_trapfffiPf_param_3,
	.param .u64 .ptr .align 1 _Z8Dev_trapfffiPf_param_4
)
{
	.reg .pred 	%p<8>;
	.reg .b32 	%r<58>;
	.reg .b32 	%f<31>;
	.reg .b64 	%rd<3>;
	// demoted variable
	.shared .align 4 .b8 _ZZ8Dev_trapfffiPfE12thread_calcs[4096];
	// demoted variable
	.shared .align 4 .b8 _ZZ8Dev_trapfffiPfE12warp_sum_arr[128];
	ld.param.f32 	%f5, [_Z8Dev_trapfffiPf_param_0];
	ld.param.f32 	%f6, [_Z8Dev_trapfffiPf_param_2];
	ld.param.u32 	%r9, [_Z8Dev_trapfffiPf_param_3];
	ld.param.u64 	%rd1, [_Z8Dev_trapfffiPf_param_4];
	mov.u32 	%r1, %ntid.x;
	mov.u32 	%r10, %ctaid.x;
	mov.u32 	%r2, %tid.x;
	mad.lo.s32 	%r3, %r1, %r10, %r2;
	and.b32  	%r4, %r2, 31;
	setp.lt.s32 	%p1, %r3, 1;
	setp.ge.s32 	%p2, %r3, %r9;
	mov.f32 	%f30, 0f00000000;
	or.pred  	%p3, %p1, %p2;
	@%p3 bra 	$L__BB0_2;
	cvt.rn.f32.u32 	%f8, %r3;
	fma.rn.f32 	%f9, %f6, %f8, %f5;
	fma.rn.f32 	%f30, %f9, %f9, 0f40800000;
$L__BB0_2:
	shl.b32 	%r11, %r2, 2;
	and.b32  	%r12, %r11, 3968;
	mov.u32 	%r13, _ZZ8Dev_trapfffiPfE12thread_calcs;
	add.s32 	%r14, %r13, %r12;
	shl.b32 	%r15, %r4, 2;
	add.s32 	%r16, %r14, %r15;
	xor.b32  	%r17, %r15, 64;
	add.s32 	%r18, %r14, %r17;
	ld.shared.f32 	%f10, [%r18];
	add.f32 	%f11, %f10, %f30;
	st.shared.f32 	[%r16], %f11;
	add.s32 	%r19, %r2, 8;
	and.b32  	%r5, %r19, 31;
	shl.b32 	%r20, %r19, 2;
	and.b32  	%r21, %r20, 124;
	add.s32 	%r22, %r14, %r21;
	ld.shared.f32 	%f12, [%r22];
	add.f32 	%f13, %f12, %f11;
	st.shared.f32 	[%r16], %f13;
	add.s32 	%r23, %r2, 4;
	and.b32  	%r6, %r23, 31;
	shl.b32 	%r24, %r23, 2;
	and.b32  	%r25, %r24, 124;
	add.s32 	%r26, %r14, %r25;
	ld.shared.f32 	%f14, [%r26];
	add.f32 	%f15, %f14, %f13;
	st.shared.f32 	[%r16], %f15;
	add.s32 	%r27, %r2, 2;
	and.b32  	%r7, %r27, 31;
	shl.b32 	%r28, %r27, 2;
	and.b32  	%r29, %r28, 124;
	add.s32 	%r30, %r14, %r29;
	ld.shared.f32 	%f16, [%r30];
	add.f32 	%f17, %f16, %f15;
	st.shared.f32 	[%r16], %f17;
	add.s32 	%r31, %r2, 1;
	and.b32  	%r8, %r31, 31;
	shl.b32 	%r32, %r31, 2;
	and.b32  	%r33, %r32, 124;
	add.s32 	%r34, %r14, %r33;
	ld.shared.f32 	%f18, [%r34];
	add.f32 	%f3, %f18, %f17;
	st.shared.f32 	[%r16], %f3;
	bar.sync 	0;
	setp.ne.s32 	%p4, %r4, 0;
	@%p4 bra 	$L__BB0_4;
	shr.u32 	%r35, %r2, 3;
	and.b32  	%r36, %r35, 124;
	mov.u32 	%r37, _ZZ8Dev_trapfffiPfE12warp_sum_arr;
	add.s32 	%r38, %r37, %r36;
	st.shared.f32 	[%r38], %f3;
$L__BB0_4:
	setp.gt.u32 	%p5, %r2, 31;
	@%p5 bra 	$L__BB0_9;
	shr.u32 	%r39, %r1, 5;
	setp.lt.u32 	%p6, %r2, %r39;
	@%p6 bra 	$L__BB0_7;
	mov.u32 	%r41, _ZZ8Dev_trapfffiPfE12warp_sum_arr;
	add.s32 	%r42, %r41, %r11;
	mov.b32 	%r43, 0;
	st.shared.u32 	[%r42], %r43;
$L__BB0_7:
	mov.u32 	%r45, _ZZ8Dev_trapfffiPfE12warp_sum_arr;
	add.s32 	%r46, %r45, %r15;
	ld.shared.f32 	%f19, [%r46];
	xor.b32  	%r48, %r11, 64;
	add.s32 	%r49, %r45, %r48;
	ld.shared.f32 	%f20, [%r49];
	add.f32 	%f21, %f20, %f19;
	st.shared.f32 	[%r46], %f21;
	shl.b32 	%r50, %r5, 2;
	add.s32 	%r51, %r45, %r50;
	ld.shared.f32 	%f22, [%r51];
	add.f32 	%f23, %f22, %f21;
	st.shared.f32 	[%r46], %f23;
	shl.b32 	%r52, %r6, 2;
	add.s32 	%r53, %r45, %r52;
	ld.shared.f32 	%f24, [%r53];
	add.f32 	%f25, %f24, %f23;
	st.shared.f32 	[%r46], %f25;
	shl.b32 	%r54, %r7, 2;
	add.s32 	%r55, %r45, %r54;
	ld.shared.f32 	%f26, [%r55];
	add.f32 	%f27, %f26, %f25;
	st.shared.f32 	[%r46], %f27;
	shl.b32 	%r56, %r8, 2;
	add.s32 	%r57, %r45, %r56;
	ld.shared.f32 	%f28, [%r57];
	add.f32 	%f4, %f28, %f27;
	st.shared.f32 	[%r46], %f4;
	setp.ne.s32 	%p7, %r2, 0;
	@%p7 bra 	$L__BB0_9;
	cvta.to.global.u64 	%rd2, %rd1;
	atom.global.add.f32 	%f29, [%rd2], %f4;
$L__BB0_9:
	ret;

}


// ===== COMPILED SASS (sm_100) =====

	.target	sm_100

	.elftype	@"ET_EXEC"


//--------------------- .note.nv.tkinfo           --------------------------
	.section	.note.nv.tkinfo,"",@"SHT_NOTE"
	.sectionflags	@"SHF_NOTE_NV_TKINFO"
	.tkinfo
        /*0018*/ 	.word	0x00000002
        /*0030*/ 	.string	""
        /*0030*/ 	.string	"ptxas"
        /*0030*/ 	.string	"Cuda compilation tools, release 13.0, V13.0.88"
        /*0030*/ 	.string	"Build cuda_13.0.r13.0/compiler.36424714_0"
        /*0030*/ 	.string	"-arch sm_100 -m 64 "



//--------------------- .note.nv.cuinfo           --------------------------
	.section	.note.nv.cuinfo,"",@"SHT_NOTE"
	.sectionflags	@"SHF_NOTE_NV_CUINFO"
        /*0018*/ 	.short	0x0002
        /*001a*/ 	.short	0x0064
        /*001c*/ 	.short	0x0082
	.zero		2


//--------------------- .nv.info                  --------------------------
	.section	.nv.info,"",@"SHT_CUDA_INFO"
	.align	4


	//----- nvinfo : EIATTR_REGCOUNT
	.align		4
        /*0000*/ 	.byte	0x04, 0x2f
        /*0002*/ 	.short	(.L_1 - .L_0)
	.align		4
.L_0:
        /*0004*/ 	.word	index@(_Z8Dev_trapfffiPf)
        /*0008*/ 	.word	0x00000013


	//----- nvinfo : EIATTR_FRAME_SIZE
	.align		4
.L_1:
        /*000c*/ 	.byte	0x04, 0x11
        /*000e*/ 	.short	(.L_3 - .L_2)
	.align		4
.L_2:
        /*0010*/ 	.word	index@(_Z8Dev_trapfffiPf)
        /*0014*/ 	.word	0x00000000


	//----- nvinfo : EIATTR_MIN_STACK_SIZE
	.align		4
.L_3:
        /*0018*/ 	.byte	0x04, 0x12
        /*001a*/ 	.short	(.L_5 - .L_4)
	.align		4
.L_4:
        /*001c*/ 	.word	index@(_Z8Dev_trapfffiPf)
        /*0020*/ 	.word	0x00000000
.L_5:


//--------------------- .nv.compat                --------------------------
	.section	.nv.compat,"",@"SHT_CUDA_COMPAT_INFO"
	.align	4
        /*0000*/ 	.byte	0x02, 0x09, 0x00, 0x00, 0x02, 0x02, 0x01, 0x00, 0x02, 0x05, 0x05, 0x00, 0x03, 0x07, 0x01, 0x01
        /*0010*/ 	.byte	0x02, 0x03, 0x00, 0x00, 0x02, 0x06, 0x01, 0x00, 0x04, 0x0b, 0x08, 0x00, 0x09, 0x00, 0x00, 0x00
        /*0020*/ 	.byte	0x00, 0x00, 0x00, 0x00


//--------------------- .nv.info._Z8Dev_trapfffiPf --------------------------
	.section	.nv.info._Z8Dev_trapfffiPf,"",@"SHT_CUDA_INFO"
	.sectionflags	@""
	.align	4


	//----- nvinfo : EIATTR_CUDA_API_VERSION
	.align		4
        /*0000*/ 	.byte	0x04, 0x37
        /*0002*/ 	.short	(.L_7 - .L_6)
.L_6:
        /*0004*/ 	.word	0x00000082


	//----- nvinfo : EIATTR_KPARAM_INFO
	.align		4
.L_7:
        /*0008*/ 	.byte	0x04, 0x17
        /*000a*/ 	.short	(.L_9 - .L_8)
.L_8:
        /*000c*/ 	.word	0x00000000
        /*0010*/ 	.short	0x0004
        /*0012*/ 	.short	0x0010
        /*0014*/ 	.byte	0x00, 0xf5, 0x21, 0x00


	//----- nvinfo : EIATTR_KPARAM_INFO
	.align		4
.L_9:
        /*0018*/ 	.byte	0x04, 0x17
        /*001a*/ 	.short	(.L_11 - .L_10)
.L_10:
        /*001c*/ 	.word	0x00000000
        /*0020*/ 	.short	0x0003
        /*0022*/ 	.short	0x000c
        /*0024*/ 	.byte	0x00, 0xf0, 0x11, 0x00


	//----- nvinfo : EIATTR_KPARAM_INFO
	.align		4
.L_11:
        /*0028*/ 	.byte	0x04, 0x17
        /*002a*/ 	.short	(.L_13 - .L_12)
.L_12:
        /*002c*/ 	.word	0x00000000
        /*0030*/ 	.short	0x0002
        /*0032*/ 	.short	0x0008
        /*0034*/ 	.byte	0x00, 0xf0, 0x11, 0x00


	//----- nvinfo : EIATTR_KPARAM_INFO
	.align		4
.L_13:
        /*0038*/ 	.byte	0x04, 0x17
        /*003a*/ 	.short	(.L_15 - .L_14)
.L_14:
        /*003c*/ 	.word	0x00000000
        /*0040*/ 	.short	0x0001
        /*0042*/ 	.short	0x0004
        /*0044*/ 	.byte	0x00, 0xf0, 0x11, 0x00


	//----- nvinfo : EIATTR_KPARAM_INFO
	.align		4
.L_15:
        /*0048*/ 	.byte	0x04, 0x17
        /*004a*/ 	.short	(.L_17 - .L_16)
.L_16:
        /*004c*/ 	.word	0x00000000
        /*0050*/ 	.short	0x0000
        /*0052*/ 	.short	0x0000
        /*0054*/ 	.byte	0x00, 0xf0, 0x11, 0x00


	//----- nvinfo : EIATTR_SPARSE_MMA_MASK
	.align		4
.L_17:
        /*0058*/ 	.byte	0x03, 0x50
        /*005a*/ 	.short	0x0000


	//----- nvinfo : EIATTR_MAXREG_COUNT
	.align		4
        /*005c*/ 	.byte	0x03, 0x1b
        /*005e*/ 	.short	0x00ff


	//----- nvinfo : EIATTR_NUM_BARRIERS
	.align		4
        /*0060*/ 	.byte	0x02, 0x4c
        /*0062*/ 	.byte	0x01
	.zero		1


	//----- nvinfo : EIATTR_MERCURY_ISA_VERSION
	.align		4
        /*0064*/ 	.byte	0x03, 0x5f
        /*0066*/ 	.short	0x0101


	//----- nvinfo : EIATTR_INT_WARP_WIDE_INSTR_OFFSETS
	.align		4
        /*0068*/ 	.byte	0x04, 0x31
        /*006a*/ 	.short	(.L_19 - .L_18)


	//   ....[0]....
.L_18:
        /*006c*/ 	.word	0x00000280


	//----- nvinfo : EIATTR_VRC_CTA_INIT_COUNT
	.align		4
.L_19:
        /*0070*/ 	.byte	0x02, 0x4a
	.zero		1
	.zero		1


	//----- nvinfo : EIATTR_EXIT_INSTR_OFFSETS
	.align		4
        /*0074*/ 	.byte	0x04, 0x1c
        /*0076*/ 	.short	(.L_21 - .L_20)


	//   ....[0]....
.L_20:
        /*0078*/ 	.word	0x00000410


	//   ....[1]....
        /*007c*/ 	.word	0x00000610


	//   ....[2]....
        /*0080*/ 	.word	0x00000650


	//----- nvinfo : EIATTR_CBANK_PARAM_SIZE
	.align		4
.L_21:
        /*0084*/ 	.byte	0x03, 0x19
        /*0086*/ 	.short	0x0018


	//----- nvinfo : EIATTR_PARAM_CBANK
	.align		4
        /*0088*/ 	.byte	0x04, 0x0a
        /*008a*/ 	.short	(.L_23 - .L_22)
	.align		4
.L_22:
        /*008c*/ 	.word	index@(.nv.constant0._Z8Dev_trapfffiPf)
        /*0090*/ 	.short	0x0380
        /*0092*/ 	.short	0x0018


	//----- nvinfo : EIATTR_SW_WAR
	.align		4
.L_23:
        /*0094*/ 	.byte	0x04, 0x36
        /*0096*/ 	.short	(.L_25 - .L_24)
.L_24:
        /*0098*/ 	.word	0x00000008
.L_25:


//--------------------- .nv.callgraph             --------------------------
	.section	.nv.callgraph,"",@"SHT_CUDA_CALLGRAPH"
	.align	4
	.sectionentsize	8
	.align		4
        /*0000*/ 	.word	0x00000000
	.align		4
        /*0004*/ 	.word	0xffffffff
	.align		4
        /*0008*/ 	.word	0x00000000
	.align		4
        /*000c*/ 	.word	0xfffffffe
	.align		4
        /*0010*/ 	.word	0x00000000
	.align		4
        /*0014*/ 	.word	0xfffffffd
	.align		4
        /*0018*/ 	.word	0x00000000
	.align		4
        /*001c*/ 	.word	0xfffffffc


//--------------------- .text._Z8Dev_trapfffiPf   --------------------------
	.section	.text._Z8Dev_trapfffiPf,"ax",@progbits
	.align	128
        .global         _Z8Dev_trapfffiPf
        .type           _Z8Dev_trapfffiPf,@function
        .size           _Z8Dev_trapfffiPf,(.L_x_1 - _Z8Dev_trapfffiPf)
        .other          _Z8Dev_trapfffiPf,@"STO_CUDA_ENTRY STV_DEFAULT"
_Z8Dev_trapfffiPf:
.text._Z8Dev_trapfffiPf:
[----:B------:R-:W-:Y:S01]  /*0000*/  LDC R1, c[0x0][0x37c] ;  /* 0x0000df00ff017b82 */ /* 0x000fe20000000800 */
[----:B------:R-:W0:Y:S07]  /*0010*/  S2R R0, SR_TID.X ;  /* 0x0000000000007919 */ /* 0x000e2e0000002100 */
[----:B------:R-:W1:Y:S01]  /*0020*/  S2UR UR7, SR_CgaCtaId ;  /* 0x00000000000779c3 */ /* 0x000e620000008800 */
[----:B------:R-:W2:Y:S01]  /*0030*/  LDCU UR8, c[0x0][0x360] ;  /* 0x00006c00ff0877ac */ /* 0x000ea20008000800 */
[----:B------:R-:W-:Y:S01]  /*0040*/  IMAD.MOV.U32 R7, RZ, RZ, RZ ;  /* 0x000000ffff077224 */ /* 0x000fe200078e00ff */
[----:B------:R-:W2:Y:S01]  /*0050*/  S2R R5, SR_CTAID.X ;  /* 0x0000000000057919 */ /* 0x000ea20000002500 */
[----:B------:R-:W3:Y:S01]  /*0060*/  LDCU UR6, c[0x0][0x38c] ;  /* 0x00007180ff0677ac */ /* 0x000ee20008000800 */
[----:B------:R-:W-:-:S02]  /*0070*/  UMOV UR5, 0x400 ;  /* 0x0000040000057882 */ /* 0x000fc40000000000 */
[----:B-1----:R-:W-:Y:S01]  /*0080*/  ULEA UR4, UR7, UR5, 0x18 ;  /* 0x0000000507047291 */ /* 0x002fe2000f8ec0ff */
[C---:B0-----:R-:W-:Y:S01]  /*0090*/  LOP3.LUT R14, R0.reuse, 0x1f, RZ, 0xc0, !PT ;  /* 0x0000001f000e7812 */ /* 0x041fe200078ec0ff */
[C---:B------:R-:W-:Y:S01]  /*00a0*/  IMAD.SHL.U32 R3, R0.reuse, 0x4, RZ ;  /* 0x0000000400037824 */ /* 0x040fe200078e00ff */
[----:B------:R-:W-:Y:S01]  /*00b0*/  ISETP.GT.U32.AND P1, PT, R0, 0x1f, PT ;  /* 0x0000001f0000780c */ /* 0x000fe20003f24070 */
[----:B--2---:R-:W-:Y:S02]  /*00c0*/  IMAD R4, R5, UR8, R0 ;  /* 0x0000000805047c24 */ /* 0x004fe4000f8e0200 */
[----:B------:R-:W-:Y:S01]  /*00d0*/  IMAD.SHL.U32 R2, R14, 0x4, RZ ;  /* 0x000000040e027824 */ /* 0x000fe200078e00ff */
[----:B------:R-:W-:Y:S02]  /*00e0*/  LOP3.LUT R5, R3, 0xf80, RZ, 0xc0, !PT ;  /* 0x00000f8003057812 */ /* 0x000fe400078ec0ff */
[----:B---3--:R-:W-:Y:S02]  /*00f0*/  ISETP.GE.AND P0, PT, R4, UR6, PT ;  /* 0x0000000604007c0c */ /* 0x008fe4000bf06270 */
[----:B------:R-:W-:Y:S01]  /*0100*/  LOP3.LUT R6, R2, 0x40, RZ, 0x3c, !PT ;  /* 0x0000004002067812 */ /* 0x000fe200078e3cff */
[----:B------:R-:W-:Y:S01]  /*0110*/  VIADD R5, R5, UR4 ;  /* 0x0000000405057c36 */ /* 0x000fe20008000000 */
[----:B------:R-:W-:-:S03]  /*0120*/  ISETP.LT.OR P0, PT, R4, 0x1, P0 ;  /* 0x000000010400780c */ /* 0x000fc60000701670 */
[----:B------:R-:W-:-:S06]  /*0130*/  IMAD.IADD R8, R5, 0x1, R6 ;  /* 0x0000000105087824 */ /* 0x000fcc00078e0206 */
[----:B------:R-:W0:Y:S04]  /*0140*/  LDS R8, [R8] ;  /* 0x0000000008087984 */ /* 0x000e280000000800 */
[----:B------:R-:W1:Y:S01]  /*0150*/  @!P0 LDC R9, c[0x0][0x388] ;  /* 0x0000e200ff098b82 */ /* 0x000e620000000800 */
[----:B------:R-:W-:Y:S02]  /*0160*/  @!P0 I2FP.F32.U32 R6, R4 ;  /* 0x0000000400068245 */ /* 0x000fe40000201000 */
[----:B------:R-:W-:-:S05]  /*0170*/  IADD3 R4, PT, PT, R0, 0x8, RZ ;  /* 0x0000000800047810 */ /* 0x000fca0007ffe0ff */
[----:B------:R-:W1:Y:S02]  /*0180*/  @!P0 LDC R11, c[0x0][0x380] ;  /* 0x0000e000ff0b8b82 */ /* 0x000e640000000800 */
[----:B-1----:R-:W-:Y:S01]  /*0190*/  @!P0 FFMA R6, R6, R9, R11 ;  /* 0x0000000906068223 */ /* 0x002fe2000000000b */
[----:B------:R-:W-:-:S03]  /*01a0*/  IMAD.SHL.U32 R9, R4, 0x4, RZ ;  /* 0x0000000404097824 */ /* 0x000fc600078e00ff */
[----:B------:R-:W-:Y:S01]  /*01b0*/  @!P0 FFMA R7, R6, R6, 4 ;  /* 0x4080000006078423 */ /* 0x000fe20000000006 */
[----:B------:R-:W-:Y:S01]  /*01c0*/  IMAD.IADD R6, R5, 0x1, R2 ;  /* 0x0000000105067824 */ /* 0x000fe200078e0202 */
[----:B------:R-:W-:Y:S02]  /*01d0*/  LOP3.LUT R10, R9, 0x7c, RZ, 0xc0, !PT ;  /* 0x0000007c090a7812 */ /* 0x000fe400078ec0ff */
[----:B0-----:R-:W-:Y:S01]  /*01e0*/  FADD R9, R8, R7 ;  /* 0x0000000708097221 */ /* 0x001fe20000000000 */
[----:B------:R-:W-:Y:S01]  /*01f0*/  VIADD R7, R0, 0x4 ;  /* 0x0000000400077836 */ /* 0x000fe20000000000 */
[----:B------:R-:W-:Y:S02]  /*0200*/  IADD3 R10, PT, PT, R5, R10, RZ ;  /* 0x0000000a050a7210 */ /* 0x000fe40007ffe0ff */
[----:B------:R-:W-:Y:S01]  /*0210*/  ISETP.NE.AND P0, PT, R14, RZ, PT ;  /* 0x000000ff0e00720c */ /* 0x000fe20003f05270 */
[----:B------:R-:W-:Y:S01]  /*0220*/  STS [R6], R9 ;  /* 0x0000000906007388 */ /* 0x000fe20000000800 */
[----:B------:R-:W-:-:S03]  /*0230*/  IMAD.SHL.U32 R8, R7, 0x4, RZ ;  /* 0x0000000407087824 */ /* 0x000fc600078e00ff */
[----:B------:R-:W0:Y:S02]  /*0240*/  LDS R10, [R10] ;  /* 0x000000000a0a7984 */ /* 0x000e240000000800 */
[----:B------:R-:W-:-:S05]  /*0250*/  LOP3.LUT R8, R8, 0x7c, RZ, 0xc0, !PT ;  /* 0x0000007c08087812 */ /* 0x000fca00078ec0ff */
[----:B------:R-:W-:Y:S01]  /*0260*/  IMAD.IADD R12, R5, 0x1, R8 ;  /* 0x00000001050c7824 */ /* 0x000fe200078e0208 */
[----:B------:R-:W-:Y:S01]  /*0270*/  IADD3 R8, PT, PT, R0, 0x2, RZ ;  /* 0x0000000200087810 */ /* 0x000fe20007ffe0ff */
[----:B------:R-:W-:-:S04]  /*0280*/  VOTEU.ALL UP0, P0 ;  /* 0x0000000000ff7886 */ /* 0x000fc80000000000 */
[----:B------:R-:W-:Y:S01]  /*0290*/  IMAD.SHL.U32 R13, R8, 0x4, RZ ;  /* 0x00000004080d7824 */ /* 0x000fe200078e00ff */
[----:B------:R-:W-:-:S04]  /*02a0*/  @!UP0 UIADD3 UR4, UPT, UPT, UR5, 0x1000, URZ ;  /* 0x0000100005048890 */ /* 0x000fc8000fffe0ff */
[----:B------:R-:W-:Y:S01]  /*02b0*/  LOP3.LUT R16, R13, 0x7c, RZ, 0xc0, !PT ;  /* 0x0000007c0d107812 */ /* 0x000fe200078ec0ff */
[----:B------:R-:W-:-:S04]  /*02c0*/  @!UP0 ULEA UR4, UR7, UR4, 0x18 ;  /* 0x0000000407048291 */ /* 0x000fc8000f8ec0ff */
[----:B------:R-:W-:Y:S02]  /*02d0*/  IMAD.IADD R16, R5, 0x1, R16 ;  /* 0x0000000105107824 */ /* 0x000fe400078e0210 */
[----:B0-----:R-:W-:Y:S01]  /*02e0*/  FADD R11, R9, R10 ;  /* 0x0000000a090b7221 */ /* 0x001fe20000000000 */
[----:B------:R-:W-:-:S04]  /*02f0*/  VIADD R9, R0, 0x1 ;  /* 0x0000000100097836 */ /* 0x000fc80000000000 */
[----:B------:R-:W-:Y:S01]  /*0300*/  STS [R6], R11 ;  /* 0x0000000b06007388 */ /* 0x000fe20000000800 */
[----:B------:R-:W-:-:S03]  /*0310*/  SHF.L.U32 R10, R9, 0x2, RZ ;  /* 0x00000002090a7819 */ /* 0x000fc600000006ff */
[----:B------:R-:W0:Y:S01]  /*0320*/  LDS R12, [R12] ;  /* 0x000000000c0c7984 */ /* 0x000e220000000800 */
[----:B------:R-:W-:-:S05]  /*0330*/  LOP3.LUT R10, R10, 0x7c, RZ, 0xc0, !PT ;  /* 0x0000007c0a0a7812 */ /* 0x000fca00078ec0ff */
[----:B------:R-:W-:Y:S01]  /*0340*/  IMAD.IADD R10, R5, 0x1, R10 ;  /* 0x00000001050a7824 */ /* 0x000fe200078e020a */
[----:B------:R-:W-:-:S04]  /*0350*/  @!P0 SHF.R.U32.HI R5, RZ, 0x3, R0 ;  /* 0x00000003ff058819 */ /* 0x000fc80000011600 */
[----:B------:R-:W-:Y:S01]  /*0360*/  @!P0 LOP3.LUT R5, R5, 0x7c, RZ, 0xc0, !PT ;  /* 0x0000007c05058812 */ /* 0x000fe200078ec0ff */
[----:B0-----:R-:W-:-:S05]  /*0370*/  FADD R13, R11, R12 ;  /* 0x0000000c0b0d7221 */ /* 0x001fca0000000000 */
[----:B------:R-:W-:Y:S04]  /*0380*/  STS [R6], R13 ;  /* 0x0000000d06007388 */ /* 0x000fe80000000800 */
[----:B------:R-:W0:Y:S02]  /*0390*/  LDS R16, [R16] ;  /* 0x0000000010107984 */ /* 0x000e240000000800 */
[----:B0-----:R-:W-:-:S05]  /*03a0*/  FADD R11, R13, R16 ;  /* 0x000000100d0b7221 */ /* 0x001fca0000000000 */
[----:B------:R-:W-:Y:S04]  /*03b0*/  STS [R6], R11 ;  /* 0x0000000b06007388 */ /* 0x000fe80000000800 */
[----:B------:R-:W0:Y:S02]  /*03c0*/  LDS R10, [R10] ;  /* 0x000000000a0a7984 */ /* 0x000e240000000800 */
[----:B0-----:R-:W-:-:S05]  /*03d0*/  FADD R12, R11, R10 ;  /* 0x0000000a0b0c7221 */ /* 0x001fca0000000000 */
[----:B------:R0:W-:Y:S01]  /*03e0*/  STS [R6], R12 ;  /* 0x0000000c06007388 */ /* 0x0001e20000000800 */
[----:B------:R-:W-:Y:S06]  /*03f0*/  BAR.SYNC.DEFER_BLOCKING 0x0 ;  /* 0x0000000000007b1d */ /* 0x000fec0000010000 */
[----:B------:R0:W-:Y:S01]  /*0400*/  @!P0 STS [R5+UR4], R12 ;  /* 0x0000000c05008988 */ /* 0x0001e20008000804 */
[----:B------:R-:W-:Y:S05]  /*0410*/  @P1 EXIT ;  /* 0x000000000000194d */ /* 0x000fea0003800000 */
[----:B------:R-:W-:Y:S01]  /*0420*/  USHF.R.U32.HI UR6, URZ, 0x5, UR8 ;  /* 0x00000005ff067899 */ /* 0x000fe20008011608 */
[----:B0-----:R-:W-:Y:S01]  /*0430*/  LOP3.LUT R6, R3, 0x40, RZ, 0x3c, !PT ;  /* 0x0000004003067812 */ /* 0x001fe200078e3cff */
[----:B------:R-:W-:Y:S01]  /*0440*/  UIADD3 UR4, UPT, UPT, UR5, 0x1000, URZ ;  /* 0x0000100005047890 */ /* 0x000fe2000fffe0ff */
[----:B------:R-:W-:Y:S02]  /*0450*/  LOP3.LUT R4, R4, 0x1f, RZ, 0xc0, !PT ;  /* 0x0000001f04047812 */ /* 0x000fe400078ec0ff */
[----:B------:R-:W-:Y:S01]  /*0460*/  LOP3.LUT R7, R7, 0x1f, RZ, 0xc0, !PT ;  /* 0x0000001f07077812 */ /* 0x000fe200078ec0ff */
[----:B------:R-:W-:Y:S01]  /*0470*/  ULEA UR4, UR7, UR4, 0x18 ;  /* 0x0000000407047291 */ /* 0x000fe2000f8ec0ff */
[----:B------:R-:W-:Y:S02]  /*0480*/  ISETP.GE.U32.AND P0, PT, R0, UR6, PT ;  /* 0x0000000600007c0c */ /* 0x000fe4000bf06070 */
[----:B------:R-:W-:Y:S02]  /*0490*/  LOP3.LUT R8, R8, 0x1f, RZ, 0xc0, !PT ;  /* 0x0000001f08087812 */ /* 0x000fe400078ec0ff */
[----:B------:R-:W-:-:S02]  /*04a0*/  LOP3.LUT R9, R9, 0x1f, RZ, 0xc0, !PT ;  /* 0x0000001f09097812 */ /* 0x000fc400078ec0ff */
[----:B------:R-:W-:Y:S02]  /*04b0*/  LEA R4, R4, UR4, 0x2 ;  /* 0x0000000404047c11 */ /* 0x000fe4000f8e10ff */
[----:B------:R-:W-:Y:S02]  /*04c0*/  LEA R7, R7, UR4, 0x2 ;  /* 0x0000000407077c11 */ /* 0x000fe4000f8e10ff */
[----:B------:R-:W-:Y:S02]  /*04d0*/  LEA R8, R8, UR4, 0x2 ;  /* 0x0000000408087c11 */ /* 0x000fe4000f8e10ff */
[----:B------:R-:W-:Y:S01]  /*04e0*/  LEA R9, R9, UR4, 0x2 ;  /* 0x0000000409097c11 */ /* 0x000fe2000f8e10ff */
[----:B------:R-:W-:Y:S01]  /*04f0*/  @P0 STS [R3+UR4], RZ ;  /* 0x000000ff03000988 */ /* 0x000fe20008000804 */
[----:B------:R-:W-:-:S03]  /*0500*/  ISETP.NE.AND P0, PT, R0, RZ, PT ;  /* 0x000000ff0000720c */ /* 0x000fc60003f05270 */
[----:B------:R-:W-:Y:S04]  /*0510*/  LDS R6, [R6+UR4] ;  /* 0x0000000406067984 */ /* 0x000fe80008000800 */
[----:B------:R-:W0:Y:S02]  /*0520*/  LDS R5, [R2+UR4] ;  /* 0x0000000402057984 */ /* 0x000e240008000800 */
[----:B0-----:R-:W-:-:S05]  /*0530*/  FADD R5, R5, R6 ;  /* 0x0000000605057221 */ /* 0x001fca0000000000 */
[----:B------:R-:W-:Y:S04]  /*0540*/  STS [R2+UR4], R5 ;  /* 0x0000000502007988 */ /* 0x000fe80008000804 */
[----:B------:R-:W0:Y:S02]  /*0550*/  LDS R4, [R4] ;  /* 0x0000000004047984 */ /* 0x000e240000000800 */
        /* <DEDUP_REMOVED lines=10> */
[----:B------:R0:W-:Y:S01]  /*0600*/  STS [R2+UR4], R7 ;  /* 0x0000000702007988 */ /* 0x0001e20008000804 */
[----:B------:R-:W-:Y:S05]  /*0610*/  @P0 EXIT ;  /* 0x000000000000094d */ /* 0x000fea0003800000 */
[----:B0-----:R-:W0:Y:S01]  /*0620*/  LDC.64 R2, c[0x0][0x390] ;  /* 0x0000e400ff027b82 */ /* 0x001e220000000a00 */
[----:B------:R-:W0:Y:S02]  /*0630*/  LDCU.64 UR4, c[0x0][0x358] ;  /* 0x00006b00ff0477ac */ /* 0x000e240008000a00 */
[----:B0-----:R-:W-:Y:S01]  /*0640*/  REDG.E.ADD.F32.FTZ.RN.STRONG.GPU desc[UR4][R2.64], R7 ;  /* 0x00000007020079a6 */ /* 0x001fe2000c12f304 */
[----:B------:R-:W-:Y:S05]  /*0650*/  EXIT ;  /* 0x000000000000794d */ /* 0x000fea0003800000 */
.L_x_0:
[----:B------:R-:W-:-:S00]  /*0660*/  BRA `(.L_x_0) ;  /* 0xfffffffc00fc7947 */ /* 0x000fc0000383ffff */
[----:B------:R-:W-:-:S00]  /*0670*/  NOP ;  /* 0x0000000000007918 */ /* 0x000fc00000000000 */
        /* <DEDUP_REMOVED lines=8> */
.L_x_1:


//--------------------- .nv.shared._Z8Dev_trapfffiPf --------------------------
	.section	.nv.shared._Z8Dev_trapfffiPf,"aw",@nobits
	.sectionflags	@""
	.align	4
.nv.shared._Z8Dev_trapfffiPf:
	.zero		5248


//--------------------- .nv.shared.reserved.0     --------------------------
	.section	.nv.shared.reserved.0,"aw",@nobits
	.weak		__nv_reservedSMEM_offset_0_alias
	.size		__nv_reservedSMEM_offset_0_alias, 0, 64
	.other		__nv_reservedSMEM_offset_0_alias,@"STO_CUDA_RESERVED_SHARED STV_DEFAULT"
__nv_reservedSMEM_offset_0_alias:
	.zero		0
	.zero		64


//--------------------- .nv.constant0._Z8Dev_trapfffiPf --------------------------
	.section	.nv.constant0._Z8Dev_trapfffiPf,"a",@progbits
	.sectionflags	@""
	.align	4
.nv.constant0._Z8Dev_trapfffiPf:
	.zero		920


//--------------------- SYMBOLS --------------------------

	.type		.nv.reservedSmem.offset0,@object
	.size		.nv.reservedSmem.offset0,0x4
	.type		.nv.reservedSmem.cap,@object
	.size		.nv.reservedSmem.cap,0x4
